//
// Generated by NVIDIA NVVM Compiler
//
// Compiler Build ID: CL-36424714
// Cuda compilation tools, release 13.0, V13.0.88
// Based on NVVM 20.0.0
//

.version 9.0
.target sm_100
.address_size 64

	// .globl	_Z4sortPiib

.visible .entry _Z4sortPiib(
	.param .u64 .ptr .align 1 _Z4sortPiib_param_0,
	.param .u32 _Z4sortPiib_param_1,
	.param .u8 _Z4sortPiib_param_2
)
{
	.reg .pred 	%p<4>;
	.reg .b16 	%rs<2>;
	.reg .b32 	%r<12>;
	.reg .b64 	%rd<5>;

	ld.param.u64 	%rd2, [_Z4sortPiib_param_0];
	ld.param.u32 	%r6, [_Z4sortPiib_param_1];
	ld.param.s8 	%rs1, [_Z4sortPiib_param_2];
	setp.eq.s16 	%p1, %rs1, 0;
	@%p1 bra 	$L__BB0_2;
	mov.u32 	%r7, %tid.x;
	shl.b32 	%r11, %r7, 1;
	bra.uni 	$L__BB0_3;
$L__BB0_2:
	mov.u32 	%r8, %tid.x;
	shl.b32 	%r9, %r8, 1;
	or.b32  	%r11, %r9, 1;
$L__BB0_3:
	add.s32 	%r10, %r6, -1;
	setp.ge.s32 	%p2, %r11, %r10;
	@%p2 bra 	$L__BB0_6;
	cvta.to.global.u64 	%rd3, %rd2;
	mul.wide.u32 	%rd4, %r11, 4;
	add.s64 	%rd1, %rd3, %rd4;
	ld.global.u32 	%r4, [%rd1];
	ld.global.u32 	%r5, [%rd1+4];
	setp.le.s32 	%p3, %r4, %r5;
	@%p3 bra 	$L__BB0_6;
	st.global.u32 	[%rd1], %r5;
	st.global.u32 	[%rd1+4], %r4;
$L__BB0_6:
	ret;

}


// ===== COMPILED SASS (sm_100) =====

	.target	sm_100

	.elftype	@"ET_EXEC"


//--------------------- .note.nv.tkinfo           --------------------------
	.section	.note.nv.tkinfo,"",@"SHT_NOTE"
	.sectionflags	@"SHF_NOTE_NV_TKINFO"
	.tkinfo
        /*0018*/ 	.word	0x00000002
        /*0030*/ 	.string	""
        /*0030*/ 	.string	"ptxas"
        /*0030*/ 	.string	"Cuda compilation tools, release 13.0, V13.0.88"
        /*0030*/ 	.string	"Build cuda_13.0.r13.0/compiler.36424714_0"
        /*0030*/ 	.string	"-arch sm_100 -m 64 "



//--------------------- .note.nv.cuinfo           --------------------------
	.section	.note.nv.cuinfo,"",@"SHT_NOTE"
	.sectionflags	@"SHF_NOTE_NV_CUINFO"
        /*0018*/ 	.short	0x0002
        /*001a*/ 	.short	0x0064
        /*001c*/ 	.short	0x0082
	.zero		2


//--------------------- .nv.info                  --------------------------
	.section	.nv.info,"",@"SHT_CUDA_INFO"
	.align	4


	//----- nvinfo : EIATTR_REGCOUNT
	.align		4
        /*0000*/ 	.byte	0x04, 0x2f
        /*0002*/ 	.short	(.L_1 - .L_0)
	.align		4
.L_0:
        /*0004*/ 	.word	index@(_Z4sortPiib)
        /*0008*/ 	.word	0x00000008


	//----- nvinfo : EIATTR_FRAME_SIZE
	.align		4
.L_1:
        /*000c*/ 	.byte	0x04, 0x11
        /*000e*/ 	.short	(.L_3 - .L_2)
	.align		4
.L_2:
        /*0010*/ 	.word	index@(_Z4sortPiib)
        /*0014*/ 	.word	0x00000000


	//----- nvinfo : EIATTR_MIN_STACK_SIZE
	.align		4
.L_3:
        /*0018*/ 	.byte	0x04, 0x12
        /*001a*/ 	.short	(.L_5 - .L_4)
	.align		4
.L_4:
        /*001c*/ 	.word	index@(_Z4sortPiib)
        /*0020*/ 	.word	0x00000000
.L_5:


//--------------------- .nv.compat                --------------------------
	.section	.nv.compat,"",@"SHT_CUDA_COMPAT_INFO"
	.align	4
        /*0000*/ 	.byte	0x02, 0x09, 0x00, 0x00, 0x02, 0x02, 0x01, 0x00, 0x02, 0x05, 0x05, 0x00, 0x03, 0x07, 0x01, 0x01
        /*0010*/ 	.byte	0x02, 0x03, 0x00, 0x00, 0x02, 0x06, 0x01, 0x00, 0x04, 0x0b, 0x08, 0x00, 0x09, 0x00, 0x00, 0x00
        /*0020*/ 	.byte	0x00, 0x00, 0x00, 0x00


//--------------------- .nv.info._Z4sortPiib      --------------------------
	.section	.nv.info._Z4sortPiib,"",@"SHT_CUDA_INFO"
	.sectionflags	@""
	.align	4


	//----- nvinfo : EIATTR_CUDA_API_VERSION
	.align		4
        /*0000*/ 	.byte	0x04, 0x37
        /*0002*/ 	.short	(.L_7 - .L_6)
.L_6:
        /*0004*/ 	.word	0x00000082


	//----- nvinfo : EIATTR_KPARAM_INFO
	.align		4
.L_7:
        /*0008*/ 	.byte	0x04, 0x17
        /*000a*/ 	.short	(.L_9 - .L_8)
.L_8:
        /*000c*/ 	.word	0x00000000
        /*0010*/ 	.short	0x0002
        /*0012*/ 	.short	0x000c
        /*0014*/ 	.byte	0x00, 0xf0, 0x05, 0x00


	//----- nvinfo : EIATTR_KPARAM_INFO
	.align		4
.L_9:
        /*0018*/ 	.byte	0x04, 0x17
        /*001a*/ 	.short	(.L_11 - .L_10)
.L_10:
        /*001c*/ 	.word	0x00000000
        /*0020*/ 	.short	0x0001
        /*0022*/ 	.short	0x0008
        /*0024*/ 	.byte	0x00, 0xf0, 0x11, 0x00


	//----- nvinfo : EIATTR_KPARAM_INFO
	.align		4
.L_11:
        /*0028*/ 	.byte	0x04, 0x17
        /*002a*/ 	.short	(.L_13 - .L_12)
.L_12:
        /*002c*/ 	.word	0x00000000
        /*0030*/ 	.short	0x0000
        /*0032*/ 	.short	0x0000
        /*0034*/ 	.byte	0x00, 0xf5, 0x21, 0x00


	//----- nvinfo : EIATTR_SPARSE_MMA_MASK
	.align		4
.L_13:
        /*0038*/ 	.byte	0x03, 0x50
        /*003a*/ 	.short	0x0000


	//----- nvinfo : EIATTR_MAXREG_COUNT
	.align		4
        /*003c*/ 	.byte	0x03, 0x1b
        /*003e*/ 	.short	0x00ff


	//----- nvinfo : EIATTR_MERCURY_ISA_VERSION
	.align		4
        /*0040*/ 	.byte	0x03, 0x5f
        /*0042*/ 	.short	0x0101


	//----- nvinfo : EIATTR_VRC_CTA_INIT_COUNT
	.align		4
        /*0044*/ 	.byte	0x02, 0x4a
	.zero		1
	.zero		1


	//----- nvinfo : EIATTR_EXIT_INSTR_OFFSETS
	.align		4
        /*0048*/ 	.byte	0x04, 0x1c
        /*004a*/ 	.short	(.L_15 - .L_14)


	//   ....[0]....
.L_14:
        /*004c*/ 	.word	0x000000a0


	//   ....[1]....
        /*0050*/ 	.word	0x00000110


	//   ....[2]....
        /*0054*/ 	.word	0x00000140


	//----- nvinfo : EIATTR_CBANK_PARAM_SIZE
	.align		4
.L_15:
        /*0058*/ 	.byte	0x03, 0x19
        /*005a*/ 	.short	0x000d


	//----- nvinfo : EIATTR_PARAM_CBANK
	.align		4
        /*005c*/ 	.byte	0x04, 0x0a
        /*005e*/ 	.short	(.L_17 - .L_16)
	.align		4
.L_16:
        /*0060*/ 	.word	index@(.nv.constant0._Z4sortPiib)
        /*0064*/ 	.short	0x0380
        /*0066*/ 	.short	0x000d


	//----- nvinfo : EIATTR_SW_WAR
	.align		4
.L_17:
        /*0068*/ 	.byte	0x04, 0x36
        /*006a*/ 	.short	(.L_19 - .L_18)
.L_18:
        /*006c*/ 	.word	0x00000008
.L_19:


//--------------------- .nv.callgraph             --------------------------
	.section	.nv.callgraph,"",@"SHT_CUDA_CALLGRAPH"
	.align	4
	.sectionentsize	8
	.align		4
        /*0000*/ 	.word	0x00000000
	.align		4
        /*0004*/ 	.word	0xffffffff
	.align		4
        /*0008*/ 	.word	0x00000000
	.align		4
        /*000c*/ 	.word	0xfffffffe
	.align		4
        /*0010*/ 	.word	0x00000000
	.align		4
        /*0014*/ 	.word	0xfffffffd
	.align		4
        /*0018*/ 	.word	0x00000000
	.align		4
        /*001c*/ 	.word	0xfffffffc


//--------------------- .text._Z4sortPiib         --------------------------
	.section	.text._Z4sortPiib,"ax",@progbits
	.align	128
        .global         _Z4sortPiib
        .type           _Z4sortPiib,@function
        .size           _Z4sortPiib,(.L_x_1 - _Z4sortPiib)
        .other          _Z4sortPiib,@"STO_CUDA_ENTRY STV_DEFAULT"
_Z4sortPiib:
.text._Z4sortPiib:
[----:B------:R-:W-:Y:S01]  /*0000*/  LDC R1, c[0x0][0x37c] ;  /* 0x0000df00ff017b82 */ /* 0x000fe20000000800 */
[----:B------:R-:W0:Y:S01]  /*0010*/  LDCU.U8 UR4, c[0x0][0x38c] ;  /* 0x00007180ff0477ac */ /* 0x000e220008000000 */
[----:B------:R-:W1:Y:S01]  /*0020*/  S2R R0, SR_TID.X ;  /* 0x0000000000007919 */ /* 0x000e620000002100 */
[----:B------:R-:W2:Y:S01]  /*0030*/  LDCU UR5, c[0x0][0x388] ;  /* 0x00007100ff0577ac */ /* 0x000ea20008000800 */
[----:B0-----:R-:W-:-:S06]  /*0040*/  UPRMT UR4, UR4, 0x8880, URZ ;  /* 0x0000888004047896 */ /* 0x001fcc00080000ff */
[----:B------:R-:W-:Y:S01]  /*0050*/  ISETP.NE.AND P0, PT, RZ, UR4, PT ;  /* 0x00000004ff007c0c */ /* 0x000fe2000bf05270 */
[----:B--2---:R-:W-:-:S12]  /*0060*/  UIADD3 UR4, UPT, UPT, UR5, -0x1, URZ ;  /* 0xffffffff05047890 */ /* 0x004fd8000fffe0ff */
[C---:B-1----:R-:W-:Y:S01]  /*0070*/  @P0 IMAD.SHL.U32 R5, R0.reuse, 0x2, RZ ;  /* 0x0000000200050824 */ /* 0x042fe200078e00ff */
[----:B------:R-:W-:-:S04]  /*0080*/  @!P0 LEA R5, R0, 0x1, 0x1 ;  /* 0x0000000100058811 */ /* 0x000fc800078e08ff */
[----:B------:R-:W-:-:S13]  /*0090*/  ISETP.GE.AND P0, PT, R5, UR4, PT ;  /* 0x0000000405007c0c */ /* 0x000fda000bf06270 */
[----:B------:R-:W-:Y:S05]  /*00a0*/  @P0 EXIT ;  /* 0x000000000000094d */ /* 0x000fea0003800000 */
[----:B------:R-:W0:Y:S01]  /*00b0*/  LDC.64 R2, c[0x0][0x380] ;  /* 0x0000e000ff027b82 */ /* 0x000e220000000a00 */
[----:B------:R-:W1:Y:S01]  /*00c0*/  LDCU.64 UR4, c[0x0][0x358] ;  /* 0x00006b00ff0477ac */ /* 0x000e620008000a00 */
[----:B0-----:R-:W-:-:S05]  /*00d0*/  IMAD.WIDE.U32 R2, R5, 0x4, R2 ;  /* 0x0000000405027825 */ /* 0x001fca00078e0002 */
[----:B-1----:R-:W2:Y:S04]  /*00e0*/  LDG.E R5, desc[UR4][R2.64] ;  /* 0x0000000402057981 */ /* 0x002ea8000c1e1900 */
[----:B------:R-:W2:Y:S02]  /*00f0*/  LDG.E R0, desc[UR4][R2.64+0x4] ;  /* 0x0000040402007981 */ /* 0x000ea4000c1e1900 */
[----:B--2---:R-:W-:-:S13]  /*0100*/  ISETP.GT.AND P0, PT, R5, R0, PT ;  /* 0x000000000500720c */ /* 0x004fda0003f04270 */
[----:B------:R-:W-:Y:S05]  /*0110*/  @!P0 EXIT ;  /* 0x000000000000894d */ /* 0x000fea0003800000 */
[----:B------:R-:W-:Y:S04]  /*0120*/  STG.E desc[UR4][R2.64], R0 ;  /* 0x0000000002007986 */ /* 0x000fe8000c101904 */
[----:B------:R-:W-:Y:S01]  /*0130*/  STG.E desc[UR4][R2.64+0x4], R5 ;  /* 0x0000040502007986 */ /* 0x000fe2000c101904 */
[----:B------:R-:W-:Y:S05]  /*0140*/  EXIT ;  /* 0x000000000000794d */ /* 0x000fea0003800000 */
.L_x_0:
[----:B------:R-:W-:-:S00]  /*0150*/  BRA `(.L_x_0) ;  /* 0xfffffffc00fc7947 */ /* 0x000fc0000383ffff */
[----:B------:R-:W-:-:S00]  /*0160*/  NOP ;  /* 0x0000000000007918 */ /* 0x000fc00000000000 */
        /* <DEDUP_REMOVED lines=9> */
.L_x_1:


//--------------------- .nv.shared.reserved.0     --------------------------
	.section	.nv.shared.reserved.0,"aw",@nobits
	.weak		__nv_reservedSMEM_offset_0_alias
	.size		__nv_reservedSMEM_offset_0_alias, 0, 64
	.other		__nv_reservedSMEM_offset_0_alias,@"STO_CUDA_RESERVED_SHARED STV_DEFAULT"
__nv_reservedSMEM_offset_0_alias:
	.zero		0
	.zero		64


//--------------------- .nv.constant0._Z4sortPiib --------------------------
	.section	.nv.constant0._Z4sortPiib,"a",@progbits
	.sectionflags	@""
	.align	4
.nv.constant0._Z4sortPiib:
	.zero		909


//--------------------- SYMBOLS --------------------------

	.type		.nv.reservedSmem.offset0,@object
	.size		.nv.reservedSmem.offset0,0x4
